//
// Generated by NVIDIA NVVM Compiler
//
// Compiler Build ID: CL-36424714
// Cuda compilation tools, release 13.0, V13.0.88
// Based on NVVM 20.0.0
//

.version 9.0
.target sm_100
.address_size 64

	// .globl	default_function_kernel

.visible .entry default_function_kernel(
	.param .u64 .ptr .align 1 default_function_kernel_param_0,
	.param .u64 .ptr .align 1 default_function_kernel_param_1
)
.maxntid 22
{
	.reg .pred 	%p<4>;
	.reg .b32 	%r<13>;
	.reg .b32 	%f<2>;
	.reg .b64 	%rd<9>;

	ld.param.u64 	%rd1, [default_function_kernel_param_0];
	ld.param.u64 	%rd2, [default_function_kernel_param_1];
	mov.u32 	%r1, %ctaid.x;
	setp.gt.u32 	%p1, %r1, 5;
	sub.s32 	%r2, 10, %r1;
	max.u32 	%r3, %r1, 1;
	add.s32 	%r4, %r3, -1;
	selp.b32 	%r5, %r2, %r4, %p1;
	mov.u32 	%r6, %tid.x;
	setp.eq.s32 	%p2, %r6, 21;
	setp.lt.u32 	%p3, %r6, 2;
	sub.s32 	%r7, 1, %r6;
	add.s32 	%r8, %r6, -2;
	selp.b32 	%r9, %r7, %r8, %p3;
	selp.b32 	%r10, 18, %r9, %p2;
	cvta.to.global.u64 	%rd3, %rd2;
	cvta.to.global.u64 	%rd4, %rd1;
	mad.lo.s32 	%r11, %r5, 19, %r10;
	mul.wide.s32 	%rd5, %r11, 4;
	add.s64 	%rd6, %rd3, %rd5;
	ld.global.nc.f32 	%f1, [%rd6];
	mad.lo.s32 	%r12, %r1, 22, %r6;
	mul.wide.u32 	%rd7, %r12, 4;
	add.s64 	%rd8, %rd4, %rd7;
	st.global.f32 	[%rd8], %f1;
	ret;

}


// ===== COMPILED SASS (sm_100) =====

	.target	sm_100

	.elftype	@"ET_EXEC"


//--------------------- .note.nv.tkinfo           --------------------------
	.section	.note.nv.tkinfo,"",@"SHT_NOTE"
	.sectionflags	@"SHF_NOTE_NV_TKINFO"
	.tkinfo
        /*0018*/ 	.word	0x00000002
        /*0030*/ 	.string	""
        /*0030*/ 	.string	"ptxas"
        /*0030*/ 	.string	"Cuda compilation tools, release 13.0, V13.0.88"
        /*0030*/ 	.string	"Build cuda_13.0.r13.0/compiler.36424714_0"
        /*0030*/ 	.string	"-arch sm_100 -m 64 "



//--------------------- .note.nv.cuinfo           --------------------------
	.section	.note.nv.cuinfo,"",@"SHT_NOTE"
	.sectionflags	@"SHF_NOTE_NV_CUINFO"
        /*0018*/ 	.short	0x0002
        /*001a*/ 	.short	0x0064
        /*001c*/ 	.short	0x0082
	.zero		2


//--------------------- .nv.info                  --------------------------
	.section	.nv.info,"",@"SHT_CUDA_INFO"
	.align	4


	//----- nvinfo : EIATTR_REGCOUNT
	.align		4
        /*0000*/ 	.byte	0x04, 0x2f
        /*0002*/ 	.short	(.L_1 - .L_0)
	.align		4
.L_0:
        /*0004*/ 	.word	index@(default_function_kernel)
        /*0008*/ 	.word	0x0000000a


	//----- nvinfo : EIATTR_FRAME_SIZE
	.align		4
.L_1:
        /*000c*/ 	.byte	0x04, 0x11
        /*000e*/ 	.short	(.L_3 - .L_2)
	.align		4
.L_2:
        /*0010*/ 	.word	index@(default_function_kernel)
        /*0014*/ 	.word	0x00000000


	//----- nvinfo : EIATTR_MIN_STACK_SIZE
	.align		4
.L_3:
        /*0018*/ 	.byte	0x04, 0x12
        /*001a*/ 	.short	(.L_5 - .L_4)
	.align		4
.L_4:
        /*001c*/ 	.word	index@(default_function_kernel)
        /*0020*/ 	.word	0x00000000
.L_5:


//--------------------- .nv.compat                --------------------------
	.section	.nv.compat,"",@"SHT_CUDA_COMPAT_INFO"
	.align	4
        /*0000*/ 	.byte	0x02, 0x09, 0x00, 0x00, 0x02, 0x02, 0x01, 0x00, 0x02, 0x05, 0x05, 0x00, 0x03, 0x07, 0x01, 0x01
        /*0010*/ 	.byte	0x02, 0x03, 0x00, 0x00, 0x02, 0x06, 0x01, 0x00, 0x04, 0x0b, 0x08, 0x00, 0x09, 0x00, 0x00, 0x00
        /*0020*/ 	.byte	0x00, 0x00, 0x00, 0x00


//--------------------- .nv.info.default_function_kernel --------------------------
	.section	.nv.info.default_function_kernel,"",@"SHT_CUDA_INFO"
	.sectionflags	@""
	.align	4


	//----- nvinfo : EIATTR_CUDA_API_VERSION
	.align		4
        /*0000*/ 	.byte	0x04, 0x37
        /*0002*/ 	.short	(.L_7 - .L_6)
.L_6:
        /*0004*/ 	.word	0x00000082


	//----- nvinfo : EIATTR_KPARAM_INFO
	.align		4
.L_7:
        /*0008*/ 	.byte	0x04, 0x17
        /*000a*/ 	.short	(.L_9 - .L_8)
.L_8:
        /*000c*/ 	.word	0x00000000
        /*0010*/ 	.short	0x0001
        /*0012*/ 	.short	0x0008
        /*0014*/ 	.byte	0x00, 0xf5, 0x21, 0x00


	//----- nvinfo : EIATTR_KPARAM_INFO
	.align		4
.L_9:
        /*0018*/ 	.byte	0x04, 0x17
        /*001a*/ 	.short	(.L_11 - .L_10)
.L_10:
        /*001c*/ 	.word	0x00000000
        /*0020*/ 	.short	0x0000
        /*0022*/ 	.short	0x0000
        /*0024*/ 	.byte	0x00, 0xf5, 0x21, 0x00


	//----- nvinfo : EIATTR_SPARSE_MMA_MASK
	.align		4
.L_11:
        /*0028*/ 	.byte	0x03, 0x50
        /*002a*/ 	.short	0x0000


	//----- nvinfo : EIATTR_MAXREG_COUNT
	.align		4
        /*002c*/ 	.byte	0x03, 0x1b
        /*002e*/ 	.short	0x00ff


	//----- nvinfo : EIATTR_MERCURY_ISA_VERSION
	.align		4
        /*0030*/ 	.byte	0x03, 0x5f
        /*0032*/ 	.short	0x0101


	//----- nvinfo : EIATTR_VRC_CTA_INIT_COUNT
	.align		4
        /*0034*/ 	.byte	0x02, 0x4a
	.zero		1
	.zero		1


	//----- nvinfo : EIATTR_EXIT_INSTR_OFFSETS
	.align		4
        /*0038*/ 	.byte	0x04, 0x1c
        /*003a*/ 	.short	(.L_13 - .L_12)


	//   ....[0]....
.L_12:
        /*003c*/ 	.word	0x00000150


	//----- nvinfo : EIATTR_MAX_THREADS
	.align		4
.L_13:
        /*0040*/ 	.byte	0x04, 0x05
        /*0042*/ 	.short	(.L_15 - .L_14)
.L_14:
        /*0044*/ 	.word	0x00000016
        /*0048*/ 	.word	0x00000001
        /*004c*/ 	.word	0x00000001


	//----- nvinfo : EIATTR_CBANK_PARAM_SIZE
	.align		4
.L_15:
        /*0050*/ 	.byte	0x03, 0x19
        /*0052*/ 	.short	0x0010


	//----- nvinfo : EIATTR_PARAM_CBANK
	.align		4
        /*0054*/ 	.byte	0x04, 0x0a
        /*0056*/ 	.short	(.L_17 - .L_16)
	.align		4
.L_16:
        /*0058*/ 	.word	index@(.nv.constant0.default_function_kernel)
        /*005c*/ 	.short	0x0380
        /*005e*/ 	.short	0x0010


	//----- nvinfo : EIATTR_SW_WAR
	.align		4
.L_17:
        /*0060*/ 	.byte	0x04, 0x36
        /*0062*/ 	.short	(.L_19 - .L_18)
.L_18:
        /*0064*/ 	.word	0x00000008
.L_19:


//--------------------- .nv.callgraph             --------------------------
	.section	.nv.callgraph,"",@"SHT_CUDA_CALLGRAPH"
	.align	4
	.sectionentsize	8
	.align		4
        /*0000*/ 	.word	0x00000000
	.align		4
        /*0004*/ 	.word	0xffffffff
	.align		4
        /*0008*/ 	.word	0x00000000
	.align		4
        /*000c*/ 	.word	0xfffffffe
	.align		4
        /*0010*/ 	.word	0x00000000
	.align		4
        /*0014*/ 	.word	0xfffffffd
	.align		4
        /*0018*/ 	.word	0x00000000
	.align		4
        /*001c*/ 	.word	0xfffffffc


//--------------------- .text.default_function_kernel --------------------------
	.section	.text.default_function_kernel,"ax",@progbits
	.align	128
        .global         default_function_kernel
        .type           default_function_kernel,@function
        .size           default_function_kernel,(.L_x_1 - default_function_kernel)
        .other          default_function_kernel,@"STO_CUDA_ENTRY STV_DEFAULT"
default_function_kernel:
.text.default_function_kernel:
[----:B------:R-:W-:Y:S01]  /*0000*/  LDC R1, c[0x0][0x37c] ;  /* 0x0000df00ff017b82 */ /* 0x000fe20000000800 */
[----:B------:R-:W0:Y:S07]  /*0010*/  S2R R6, SR_TID.X ;  /* 0x0000000000067919 */ /* 0x000e2e0000002100 */
[----:B------:R-:W1:Y:S01]  /*0020*/  LDC.64 R2, c[0x0][0x388] ;  /* 0x0000e200ff027b82 */ /* 0x000e620000000a00 */
[----:B------:R-:W2:Y:S01]  /*0030*/  LDCU.64 UR4, c[0x0][0x358] ;  /* 0x00006b00ff0477ac */ /* 0x000ea20008000a00 */
[----:B------:R-:W3:Y:S01]  /*0040*/  S2R R7, SR_CTAID.X ;  /* 0x0000000000077919 */ /* 0x000ee20000002500 */
[----:B0-----:R-:W-:-:S02]  /*0050*/  ISETP.GE.U32.AND P2, PT, R6, 0x2, PT ;  /* 0x000000020600780c */ /* 0x001fc40003f46070 */
[C---:B------:R-:W-:Y:S02]  /*0060*/  IADD3 R4, PT, PT, -R6.reuse, 0x1, RZ ;  /* 0x0000000106047810 */ /* 0x040fe40007ffe1ff */
[C---:B---3--:R-:W-:Y:S02]  /*0070*/  ISETP.GT.U32.AND P0, PT, R7.reuse, 0x5, PT ;  /* 0x000000050700780c */ /* 0x048fe40003f04070 */
[C---:B------:R-:W-:Y:S02]  /*0080*/  VIMNMX.U32 R5, PT, PT, R7.reuse, 0x1, !PT ;  /* 0x0000000107057848 */ /* 0x040fe40007fe0000 */
[----:B------:R-:W-:Y:S02]  /*0090*/  ISETP.NE.AND P1, PT, R6, 0x15, PT ;  /* 0x000000150600780c */ /* 0x000fe40003f25270 */
[----:B------:R-:W-:-:S03]  /*00a0*/  IADD3 R0, PT, PT, -R7, 0xa, RZ ;  /* 0x0000000a07007810 */ /* 0x000fc60007ffe1ff */
[----:B------:R-:W-:-:S04]  /*00b0*/  @P2 VIADD R4, R6, 0xfffffffe ;  /* 0xfffffffe06042836 */ /* 0x000fc80000000000 */
[----:B------:R-:W-:Y:S01]  /*00c0*/  @!P0 VIADD R0, R5, 0xffffffff ;  /* 0xffffffff05008836 */ /* 0x000fe20000000000 */
[----:B------:R-:W-:-:S05]  /*00d0*/  SEL R5, R4, 0x12, P1 ;  /* 0x0000001204057807 */ /* 0x000fca0000800000 */
[----:B------:R-:W-:-:S04]  /*00e0*/  IMAD R5, R0, 0x13, R5 ;  /* 0x0000001300057824 */ /* 0x000fc800078e0205 */
[----:B-1----:R-:W-:Y:S02]  /*00f0*/  IMAD.WIDE R2, R5, 0x4, R2 ;  /* 0x0000000405027825 */ /* 0x002fe400078e0202 */
[----:B------:R-:W0:Y:S04]  /*0100*/  LDC.64 R4, c[0x0][0x380] ;  /* 0x0000e000ff047b82 */ /* 0x000e280000000a00 */
[----:B--2---:R-:W2:Y:S01]  /*0110*/  LDG.E.CONSTANT R3, desc[UR4][R2.64] ;  /* 0x0000000402037981 */ /* 0x004ea2000c1e9900 */
[----:B------:R-:W-:-:S04]  /*0120*/  IMAD R7, R7, 0x16, R6 ;  /* 0x0000001607077824 */ /* 0x000fc800078e0206 */
[----:B0-----:R-:W-:-:S05]  /*0130*/  IMAD.WIDE.U32 R4, R7, 0x4, R4 ;  /* 0x0000000407047825 */ /* 0x001fca00078e0004 */
[----:B--2---:R-:W-:Y:S01]  /*0140*/  STG.E desc[UR4][R4.64], R3 ;  /* 0x0000000304007986 */ /* 0x004fe2000c101904 */
[----:B------:R-:W-:Y:S05]  /*0150*/  EXIT ;  /* 0x000000000000794d */ /* 0x000fea0003800000 */
.L_x_0:
[----:B------:R-:W-:-:S00]  /*0160*/  BRA `(.L_x_0) ;  /* 0xfffffffc00fc7947 */ /* 0x000fc0000383ffff */
[----:B------:R-:W-:-:S00]  /*0170*/  NOP ;  /* 0x0000000000007918 */ /* 0x000fc00000000000 */
        /* <DEDUP_REMOVED lines=8> */
.L_x_1:


//--------------------- .nv.shared.reserved.0     --------------------------
	.section	.nv.shared.reserved.0,"aw",@nobits
	.weak		__nv_reservedSMEM_offset_0_alias
	.size		__nv_reservedSMEM_offset_0_alias, 0, 64
	.other		__nv_reservedSMEM_offset_0_alias,@"STO_CUDA_RESERVED_SHARED STV_DEFAULT"
__nv_reservedSMEM_offset_0_alias:
	.zero		0
	.zero		64


//--------------------- .nv.constant0.default_function_kernel --------------------------
	.section	.nv.constant0.default_function_kernel,"a",@progbits
	.sectionflags	@""
	.align	4
.nv.constant0.default_function_kernel:
	.zero		912


//--------------------- SYMBOLS --------------------------

	.type		.nv.reservedSmem.offset0,@object
	.size		.nv.reservedSmem.offset0,0x4
